//
// Generated by NVIDIA NVVM Compiler
//
// Compiler Build ID: CL-36424714
// Cuda compilation tools, release 13.0, V13.0.88
// Based on NVVM 20.0.0
//

.version 9.0
.target sm_100
.address_size 64

	// .globl	_Z17async_copy_kernelPKfPf
// _ZZ17async_copy_kernelPKfPfE5shmem has been demoted

.visible .entry _Z17async_copy_kernelPKfPf(
	.param .u64 .ptr .align 1 _Z17async_copy_kernelPKfPf_param_0,
	.param .u64 .ptr .align 1 _Z17async_copy_kernelPKfPf_param_1
)
{
	.reg .b32 	%r<9>;
	.reg .b32 	%f<5>;
	.reg .b64 	%rd<11>;
	// demoted variable
	.shared .align 128 .b8 _ZZ17async_copy_kernelPKfPfE5shmem[128];
	ld.param.u64 	%rd2, [_Z17async_copy_kernelPKfPf_param_0];
	ld.param.u64 	%rd3, [_Z17async_copy_kernelPKfPf_param_1];
	mov.u32 	%r2, %ctaid.x;
	shl.b32 	%r3, %r2, 5;
	cvt.u64.u32 	%rd4, %r3;
	mov.u32 	%r4, %tid.x;
	shl.b32 	%r5, %r4, 2;
	cvt.u64.u32 	%rd5, %r5;
	add.s64 	%rd6, %rd4, %rd5;
	shl.b64 	%rd7, %rd6, 2;
	add.s64 	%rd1, %rd2, %rd7;
	shl.b32 	%r6, %r4, 4;
	mov.u32 	%r7, _ZZ17async_copy_kernelPKfPfE5shmem;
	add.s32 	%r1, %r7, %r6;
	// begin inline asm
	cp.async.cg.shared.global [%r1], [%rd1], 16;

	// end inline asm
	// begin inline asm
	cp.async.commit_group;
	// end inline asm
	// begin inline asm
	cp.async.wait_group 0;
	// end inline asm
	bar.sync 	0;
	add.s32 	%r8, %r3, %r5;
	cvta.to.global.u64 	%rd8, %rd3;
	ld.shared.v4.f32 	{%f1, %f2, %f3, %f4}, [%r1];
	mul.wide.u32 	%rd9, %r8, 4;
	add.s64 	%rd10, %rd8, %rd9;
	st.global.f32 	[%rd10], %f1;
	st.global.f32 	[%rd10+4], %f2;
	st.global.f32 	[%rd10+8], %f3;
	st.global.f32 	[%rd10+12], %f4;
	ret;

}


// ===== COMPILED SASS (sm_100) =====

	.target	sm_100

	.elftype	@"ET_EXEC"


//--------------------- .note.nv.tkinfo           --------------------------
	.section	.note.nv.tkinfo,"",@"SHT_NOTE"
	.sectionflags	@"SHF_NOTE_NV_TKINFO"
	.tkinfo
        /*0018*/ 	.word	0x00000002
        /*0030*/ 	.string	""
        /*0030*/ 	.string	"ptxas"
        /*0030*/ 	.string	"Cuda compilation tools, release 13.0, V13.0.88"
        /*0030*/ 	.string	"Build cuda_13.0.r13.0/compiler.36424714_0"
        /*0030*/ 	.string	"-arch sm_100 -m 64 "



//--------------------- .note.nv.cuinfo           --------------------------
	.section	.note.nv.cuinfo,"",@"SHT_NOTE"
	.sectionflags	@"SHF_NOTE_NV_CUINFO"
        /*0018*/ 	.short	0x0002
        /*001a*/ 	.short	0x0064
        /*001c*/ 	.short	0x0082
	.zero		2


//--------------------- .nv.info                  --------------------------
	.section	.nv.info,"",@"SHT_CUDA_INFO"
	.align	4


	//----- nvinfo : EIATTR_REGCOUNT
	.align		4
        /*0000*/ 	.byte	0x04, 0x2f
        /*0002*/ 	.short	(.L_1 - .L_0)
	.align		4
.L_0:
        /*0004*/ 	.word	index@(_Z17async_copy_kernelPKfPf)
        /*0008*/ 	.word	0x00000012


	//----- nvinfo : EIATTR_FRAME_SIZE
	.align		4
.L_1:
        /*000c*/ 	.byte	0x04, 0x11
        /*000e*/ 	.short	(.L_3 - .L_2)
	.align		4
.L_2:
        /*0010*/ 	.word	index@(_Z17async_copy_kernelPKfPf)
        /*0014*/ 	.word	0x00000000


	//----- nvinfo : EIATTR_MIN_STACK_SIZE
	.align		4
.L_3:
        /*0018*/ 	.byte	0x04, 0x12
        /*001a*/ 	.short	(.L_5 - .L_4)
	.align		4
.L_4:
        /*001c*/ 	.word	index@(_Z17async_copy_kernelPKfPf)
        /*0020*/ 	.word	0x00000000
.L_5:


//--------------------- .nv.compat                --------------------------
	.section	.nv.compat,"",@"SHT_CUDA_COMPAT_INFO"
	.align	4
        /*0000*/ 	.byte	0x02, 0x09, 0x00, 0x00, 0x02, 0x02, 0x01, 0x00, 0x02, 0x05, 0x05, 0x00, 0x03, 0x07, 0x01, 0x01
        /*0010*/ 	.byte	0x02, 0x03, 0x00, 0x00, 0x02, 0x06, 0x01, 0x00, 0x04, 0x0b, 0x08, 0x00, 0x09, 0x00, 0x00, 0x00
        /*0020*/ 	.byte	0x00, 0x00, 0x00, 0x00


//--------------------- .nv.info._Z17async_copy_kernelPKfPf --------------------------
	.section	.nv.info._Z17async_copy_kernelPKfPf,"",@"SHT_CUDA_INFO"
	.sectionflags	@""
	.align	4


	//----- nvinfo : EIATTR_CUDA_API_VERSION
	.align		4
        /*0000*/ 	.byte	0x04, 0x37
        /*0002*/ 	.short	(.L_7 - .L_6)
.L_6:
        /*0004*/ 	.word	0x00000082


	//----- nvinfo : EIATTR_KPARAM_INFO
	.align		4
.L_7:
        /*0008*/ 	.byte	0x04, 0x17
        /*000a*/ 	.short	(.L_9 - .L_8)
.L_8:
        /*000c*/ 	.word	0x00000000
        /*0010*/ 	.short	0x0001
        /*0012*/ 	.short	0x0008
        /*0014*/ 	.byte	0x00, 0xf5, 0x21, 0x00


	//----- nvinfo : EIATTR_KPARAM_INFO
	.align		4
.L_9:
        /*0018*/ 	.byte	0x04, 0x17
        /*001a*/ 	.short	(.L_11 - .L_10)
.L_10:
        /*001c*/ 	.word	0x00000000
        /*0020*/ 	.short	0x0000
        /*0022*/ 	.short	0x0000
        /*0024*/ 	.byte	0x00, 0xf5, 0x21, 0x00


	//----- nvinfo : EIATTR_SPARSE_MMA_MASK
	.align		4
.L_11:
        /*0028*/ 	.byte	0x03, 0x50
        /*002a*/ 	.short	0x0000


	//----- nvinfo : EIATTR_MAXREG_COUNT
	.align		4
        /*002c*/ 	.byte	0x03, 0x1b
        /*002e*/ 	.short	0x00ff


	//----- nvinfo : EIATTR_NUM_BARRIERS
	.align		4
        /*0030*/ 	.byte	0x02, 0x4c
        /*0032*/ 	.byte	0x01
	.zero		1


	//----- nvinfo : EIATTR_MERCURY_ISA_VERSION
	.align		4
        /*0034*/ 	.byte	0x03, 0x5f
        /*0036*/ 	.short	0x0101


	//----- nvinfo : EIATTR_VRC_CTA_INIT_COUNT
	.align		4
        /*0038*/ 	.byte	0x02, 0x4a
	.zero		1
	.zero		1


	//----- nvinfo : EIATTR_EXIT_INSTR_OFFSETS
	.align		4
        /*003c*/ 	.byte	0x04, 0x1c
        /*003e*/ 	.short	(.L_13 - .L_12)


	//   ....[0]....
.L_12:
        /*0040*/ 	.word	0x000001e0


	//----- nvinfo : EIATTR_CBANK_PARAM_SIZE
	.align		4
.L_13:
        /*0044*/ 	.byte	0x03, 0x19
        /*0046*/ 	.short	0x0010


	//----- nvinfo : EIATTR_PARAM_CBANK
	.align		4
        /*0048*/ 	.byte	0x04, 0x0a
        /*004a*/ 	.short	(.L_15 - .L_14)
	.align		4
.L_14:
        /*004c*/ 	.word	index@(.nv.constant0._Z17async_copy_kernelPKfPf)
        /*0050*/ 	.short	0x0380
        /*0052*/ 	.short	0x0010


	//----- nvinfo : EIATTR_SW_WAR
	.align		4
.L_15:
        /*0054*/ 	.byte	0x04, 0x36
        /*0056*/ 	.short	(.L_17 - .L_16)
.L_16:
        /*0058*/ 	.word	0x00000008
.L_17:


//--------------------- .nv.callgraph             --------------------------
	.section	.nv.callgraph,"",@"SHT_CUDA_CALLGRAPH"
	.align	4
	.sectionentsize	8
	.align		4
        /*0000*/ 	.word	0x00000000
	.align		4
        /*0004*/ 	.word	0xffffffff
	.align		4
        /*0008*/ 	.word	0x00000000
	.align		4
        /*000c*/ 	.word	0xfffffffe
	.align		4
        /*0010*/ 	.word	0x00000000
	.align		4
        /*0014*/ 	.word	0xfffffffd
	.align		4
        /*0018*/ 	.word	0x00000000
	.align		4
        /*001c*/ 	.word	0xfffffffc


//--------------------- .text._Z17async_copy_kernelPKfPf --------------------------
	.section	.text._Z17async_copy_kernelPKfPf,"ax",@progbits
	.align	128
        .global         _Z17async_copy_kernelPKfPf
        .type           _Z17async_copy_kernelPKfPf,@function
        .size           _Z17async_copy_kernelPKfPf,(.L_x_1 - _Z17async_copy_kernelPKfPf)
        .other          _Z17async_copy_kernelPKfPf,@"STO_CUDA_ENTRY STV_DEFAULT"
_Z17async_copy_kernelPKfPf:
.text._Z17async_copy_kernelPKfPf:
[----:B------:R-:W-:Y:S01]  /*0000*/  LDC R1, c[0x0][0x37c] ;  /* 0x0000df00ff017b82 */ /* 0x000fe20000000800 */
[----:B------:R-:W1:Y:S07]  /*0010*/  S2R R7, SR_TID.X ;  /* 0x0000000000077919 */ /* 0x000e6e0000002100 */
[----:B------:R-:W2:Y:S01]  /*0020*/  S2UR UR4, SR_CTAID.X ;  /* 0x00000000000479c3 */ /* 0x000ea20000002500 */
[----:B------:R-:W3:Y:S01]  /*0030*/  LDCU.64 UR10, c[0x0][0x380] ;  /* 0x00007000ff0a77ac */ /* 0x000ee20008000a00 */
[----:B------:R-:W4:Y:S06]  /*0040*/  LDCU.64 UR8, c[0x0][0x358] ;  /* 0x00006b00ff0877ac */ /* 0x000f2c0008000a00 */
[----:B------:R-:W5:Y:S01]  /*0050*/  S2UR UR6, SR_CgaCtaId ;  /* 0x00000000000679c3 */ /* 0x000f620000008800 */
[----:B------:R-:W-:Y:S01]  /*0060*/  UMOV UR5, 0x400 ;  /* 0x0000040000057882 */ /* 0x000fe20000000000 */
[----:B--2---:R-:W-:Y:S01]  /*0070*/  USHF.L.U32 UR4, UR4, 0x5, URZ ;  /* 0x0000000504047899 */ /* 0x004fe200080006ff */
[----:B-1----:R-:W-:Y:S01]  /*0080*/  IMAD.SHL.U32 R0, R7, 0x4, RZ ;  /* 0x0000000407007824 */ /* 0x002fe200078e00ff */
[----:B-----5:R-:W-:-:S04]  /*0090*/  ULEA UR5, UR6, UR5, 0x18 ;  /* 0x0000000506057291 */ /* 0x020fc8000f8ec0ff */
[C---:B------:R-:W-:Y:S01]  /*00a0*/  VIADD R9, R0.reuse, UR4 ;  /* 0x0000000400097c36 */ /* 0x040fe20008000000 */
[----:B------:R-:W-:Y:S02]  /*00b0*/  IADD3 R2, P0, PT, R0, UR4, RZ ;  /* 0x0000000400027c10 */ /* 0x000fe4000ff1e0ff */
[----:B------:R-:W-:-:S03]  /*00c0*/  LEA R7, R7, UR5, 0x4 ;  /* 0x0000000507077c11 */ /* 0x000fc6000f8e20ff */
[----:B------:R-:W-:Y:S01]  /*00d0*/  IMAD.X R3, RZ, RZ, RZ, P0 ;  /* 0x000000ffff037224 */ /* 0x000fe200000e06ff */
[----:B---3--:R-:W-:-:S04]  /*00e0*/  LEA R4, P0, R2, UR10, 0x2 ;  /* 0x0000000a02047c11 */ /* 0x008fc8000f8010ff */
[----:B------:R-:W-:Y:S02]  /*00f0*/  LEA.HI.X R5, R2, UR11, R3, 0x2, P0 ;  /* 0x0000000b02057c11 */ /* 0x000fe400080f1403 */
[----:B------:R-:W1:Y:S03]  /*0100*/  LDC.64 R2, c[0x0][0x388] ;  /* 0x0000e200ff027b82 */ /* 0x000e660000000a00 */
[----:B------:R-:W-:Y:S01]  /*0110*/  @!PT LDS RZ, [RZ] ;  /* 0x00000000fffff984 */ /* 0x000fe20000000800 */
[----:B------:R-:W-:Y:S01]  /*0120*/  @!PT LDS RZ, [RZ] ;  /* 0x00000000fffff984 */ /* 0x000fe20000000800 */
[----:B------:R-:W-:Y:S01]  /*0130*/  @!PT LDS RZ, [RZ] ;  /* 0x00000000fffff984 */ /* 0x000fe20000000800 */
[----:B----4-:R-:W-:Y:S04]  /*0140*/  LDGSTS.E.BYPASS.128 [R7], desc[UR8][R4.64] ;  /* 0x0000000004077fae */ /* 0x010fe8000b981808 */
[----:B------:R-:W0:Y:S01]  /*0150*/  LDGDEPBAR ;  /* 0x00000000000079af */ /* 0x000e220000000000 */
[----:B-1----:R-:W-:Y:S01]  /*0160*/  IMAD.WIDE.U32 R2, R9, 0x4, R2 ;  /* 0x0000000409027825 */ /* 0x002fe200078e0002 */
[----:B------:R-:W-:-:S04]  /*0170*/  DEPBAR.LE SB0, 0x0 ;  /* 0x000080000000791a */ /* 0x000fc80000000000 */
[----:B------:R-:W-:Y:S06]  /*0180*/  BAR.SYNC.DEFER_BLOCKING 0x0 ;  /* 0x0000000000007b1d */ /* 0x000fec0000010000 */
[----:B------:R-:W1:Y:S04]  /*0190*/  LDS.128 R12, [R7] ;  /* 0x00000000070c7984 */ /* 0x000e680000000c00 */
[----:B-1----:R-:W-:Y:S04]  /*01a0*/  STG.E desc[UR8][R2.64], R12 ;  /* 0x0000000c02007986 */ /* 0x002fe8000c101908 */
[----:B------:R-:W-:Y:S04]  /*01b0*/  STG.E desc[UR8][R2.64+0x4], R13 ;  /* 0x0000040d02007986 */ /* 0x000fe8000c101908 */
[----:B------:R-:W-:Y:S04]  /*01c0*/  STG.E desc[UR8][R2.64+0x8], R14 ;  /* 0x0000080e02007986 */ /* 0x000fe8000c101908 */
[----:B------:R-:W-:Y:S01]  /*01d0*/  STG.E desc[UR8][R2.64+0xc], R15 ;  /* 0x00000c0f02007986 */ /* 0x000fe2000c101908 */
[----:B------:R-:W-:Y:S05]  /*01e0*/  EXIT ;  /* 0x000000000000794d */ /* 0x000fea0003800000 */
.L_x_0:
[----:B------:R-:W-:-:S00]  /*01f0*/  BRA `(.L_x_0) ;  /* 0xfffffffc00fc7947 */ /* 0x000fc0000383ffff */
[----:B------:R-:W-:-:S00]  /*0200*/  NOP ;  /* 0x0000000000007918 */ /* 0x000fc00000000000 */
[----:B------:R-:W-:-:S00]  /*0210*/  NOP ;  /* 0x0000000000007918 */ /* 0x000fc00000000000 */
[----:B------:R-:W-:-:S00]  /*0220*/  NOP ;  /* 0x0000000000007918 */ /* 0x000fc00000000000 */
[----:B------:R-:W-:-:S00]  /*0230*/  NOP ;  /* 0x0000000000007918 */ /* 0x000fc00000000000 */
[----:B------:R-:W-:-:S00]  /*0240*/  NOP ;  /* 0x0000000000007918 */ /* 0x000fc00000000000 */
[----:B------:R-:W-:-:S00]  /*0250*/  NOP ;  /* 0x0000000000007918 */ /* 0x000fc00000000000 */
[----:B------:R-:W-:-:S00]  /*0260*/  NOP ;  /* 0x0000000000007918 */ /* 0x000fc00000000000 */
[----:B------:R-:W-:-:S00]  /*0270*/  NOP ;  /* 0x0000000000007918 */ /* 0x000fc00000000000 */
.L_x_1:


//--------------------- .nv.shared._Z17async_copy_kernelPKfPf --------------------------
	.section	.nv.shared._Z17async_copy_kernelPKfPf,"aw",@nobits
	.sectionflags	@""
	.align	128
.nv.shared._Z17async_copy_kernelPKfPf:
	.zero		1152


//--------------------- .nv.shared.reserved.0     --------------------------
	.section	.nv.shared.reserved.0,"aw",@nobits
	.weak		__nv_reservedSMEM_offset_0_alias
	.size		__nv_reservedSMEM_offset_0_alias, 0, 64
	.other		__nv_reservedSMEM_offset_0_alias,@"STO_CUDA_RESERVED_SHARED STV_DEFAULT"
__nv_reservedSMEM_offset_0_alias:
	.zero		0
	.zero		64


//--------------------- .nv.constant0._Z17async_copy_kernelPKfPf --------------------------
	.section	.nv.constant0._Z17async_copy_kernelPKfPf,"a",@progbits
	.sectionflags	@""
	.align	4
.nv.constant0._Z17async_copy_kernelPKfPf:
	.zero		912


//--------------------- SYMBOLS --------------------------

	.type		.nv.reservedSmem.offset0,@object
	.size		.nv.reservedSmem.offset0,0x4
	.type		.nv.reservedSmem.cap,@object
	.size		.nv.reservedSmem.cap,0x4
